//
// Generated by NVIDIA NVVM Compiler
//
// Compiler Build ID: CL-36424714
// Cuda compilation tools, release 13.0, V13.0.88
// Based on NVVM 20.0.0
//

.version 9.0
.target sm_100
.address_size 64

	// .globl	_Z17divergenceExamplePi

.visible .entry _Z17divergenceExamplePi(
	.param .u64 .ptr .align 1 _Z17divergenceExamplePi_param_0
)
{
	.reg .pred 	%p<2>;
	.reg .b32 	%r<6>;
	.reg .b64 	%rd<5>;

	ld.param.u64 	%rd1, [_Z17divergenceExamplePi_param_0];
	mov.u32 	%r1, %tid.x;
	and.b32  	%r2, %r1, 1;
	setp.eq.b32 	%p1, %r2, 1;
	mul.lo.s32 	%r3, %r1, 3;
	shl.b32 	%r4, %r1, 1;
	selp.b32 	%r5, %r3, %r4, %p1;
	cvta.to.global.u64 	%rd2, %rd1;
	mul.wide.u32 	%rd3, %r1, 4;
	add.s64 	%rd4, %rd2, %rd3;
	st.global.u32 	[%rd4], %r5;
	ret;

}


// ===== COMPILED SASS (sm_100) =====

	.target	sm_100

	.elftype	@"ET_EXEC"


//--------------------- .note.nv.tkinfo           --------------------------
	.section	.note.nv.tkinfo,"",@"SHT_NOTE"
	.sectionflags	@"SHF_NOTE_NV_TKINFO"
	.tkinfo
        /*0018*/ 	.word	0x00000002
        /*0030*/ 	.string	""
        /*0030*/ 	.string	"ptxas"
        /*0030*/ 	.string	"Cuda compilation tools, release 13.0, V13.0.88"
        /*0030*/ 	.string	"Build cuda_13.0.r13.0/compiler.36424714_0"
        /*0030*/ 	.string	"-arch sm_100 -m 64 "



//--------------------- .note.nv.cuinfo           --------------------------
	.section	.note.nv.cuinfo,"",@"SHT_NOTE"
	.sectionflags	@"SHF_NOTE_NV_CUINFO"
        /*0018*/ 	.short	0x0002
        /*001a*/ 	.short	0x0064
        /*001c*/ 	.short	0x0082
	.zero		2


//--------------------- .nv.info                  --------------------------
	.section	.nv.info,"",@"SHT_CUDA_INFO"
	.align	4


	//----- nvinfo : EIATTR_REGCOUNT
	.align		4
        /*0000*/ 	.byte	0x04, 0x2f
        /*0002*/ 	.short	(.L_1 - .L_0)
	.align		4
.L_0:
        /*0004*/ 	.word	index@(_Z17divergenceExamplePi)
        /*0008*/ 	.word	0x0000000a


	//----- nvinfo : EIATTR_FRAME_SIZE
	.align		4
.L_1:
        /*000c*/ 	.byte	0x04, 0x11
        /*000e*/ 	.short	(.L_3 - .L_2)
	.align		4
.L_2:
        /*0010*/ 	.word	index@(_Z17divergenceExamplePi)
        /*0014*/ 	.word	0x00000000


	//----- nvinfo : EIATTR_MIN_STACK_SIZE
	.align		4
.L_3:
        /*0018*/ 	.byte	0x04, 0x12
        /*001a*/ 	.short	(.L_5 - .L_4)
	.align		4
.L_4:
        /*001c*/ 	.word	index@(_Z17divergenceExamplePi)
        /*0020*/ 	.word	0x00000000
.L_5:


//--------------------- .nv.compat                --------------------------
	.section	.nv.compat,"",@"SHT_CUDA_COMPAT_INFO"
	.align	4
        /*0000*/ 	.byte	0x02, 0x09, 0x00, 0x00, 0x02, 0x02, 0x01, 0x00, 0x02, 0x05, 0x05, 0x00, 0x03, 0x07, 0x01, 0x01
        /*0010*/ 	.byte	0x02, 0x03, 0x00, 0x00, 0x02, 0x06, 0x01, 0x00, 0x04, 0x0b, 0x08, 0x00, 0x09, 0x00, 0x00, 0x00
        /*0020*/ 	.byte	0x00, 0x00, 0x00, 0x00


//--------------------- .nv.info._Z17divergenceExamplePi --------------------------
	.section	.nv.info._Z17divergenceExamplePi,"",@"SHT_CUDA_INFO"
	.sectionflags	@""
	.align	4


	//----- nvinfo : EIATTR_CUDA_API_VERSION
	.align		4
        /*0000*/ 	.byte	0x04, 0x37
        /*0002*/ 	.short	(.L_7 - .L_6)
.L_6:
        /*0004*/ 	.word	0x00000082


	//----- nvinfo : EIATTR_KPARAM_INFO
	.align		4
.L_7:
        /*0008*/ 	.byte	0x04, 0x17
        /*000a*/ 	.short	(.L_9 - .L_8)
.L_8:
        /*000c*/ 	.word	0x00000000
        /*0010*/ 	.short	0x0000
        /*0012*/ 	.short	0x0000
        /*0014*/ 	.byte	0x00, 0xf5, 0x21, 0x00


	//----- nvinfo : EIATTR_SPARSE_MMA_MASK
	.align		4
.L_9:
        /*0018*/ 	.byte	0x03, 0x50
        /*001a*/ 	.short	0x0000


	//----- nvinfo : EIATTR_MAXREG_COUNT
	.align		4
        /*001c*/ 	.byte	0x03, 0x1b
        /*001e*/ 	.short	0x00ff


	//----- nvinfo : EIATTR_MERCURY_ISA_VERSION
	.align		4
        /*0020*/ 	.byte	0x03, 0x5f
        /*0022*/ 	.short	0x0101


	//----- nvinfo : EIATTR_VRC_CTA_INIT_COUNT
	.align		4
        /*0024*/ 	.byte	0x02, 0x4a
	.zero		1
	.zero		1


	//----- nvinfo : EIATTR_EXIT_INSTR_OFFSETS
	.align		4
        /*0028*/ 	.byte	0x04, 0x1c
        /*002a*/ 	.short	(.L_11 - .L_10)


	//   ....[0]....
.L_10:
        /*002c*/ 	.word	0x000000a0


	//----- nvinfo : EIATTR_CBANK_PARAM_SIZE
	.align		4
.L_11:
        /*0030*/ 	.byte	0x03, 0x19
        /*0032*/ 	.short	0x0008


	//----- nvinfo : EIATTR_PARAM_CBANK
	.align		4
        /*0034*/ 	.byte	0x04, 0x0a
        /*0036*/ 	.short	(.L_13 - .L_12)
	.align		4
.L_12:
        /*0038*/ 	.word	index@(.nv.constant0._Z17divergenceExamplePi)
        /*003c*/ 	.short	0x0380
        /*003e*/ 	.short	0x0008


	//----- nvinfo : EIATTR_SW_WAR
	.align		4
.L_13:
        /*0040*/ 	.byte	0x04, 0x36
        /*0042*/ 	.short	(.L_15 - .L_14)
.L_14:
        /*0044*/ 	.word	0x00000008
.L_15:


//--------------------- .nv.callgraph             --------------------------
	.section	.nv.callgraph,"",@"SHT_CUDA_CALLGRAPH"
	.align	4
	.sectionentsize	8
	.align		4
        /*0000*/ 	.word	0x00000000
	.align		4
        /*0004*/ 	.word	0xffffffff
	.align		4
        /*0008*/ 	.word	0x00000000
	.align		4
        /*000c*/ 	.word	0xfffffffe
	.align		4
        /*0010*/ 	.word	0x00000000
	.align		4
        /*0014*/ 	.word	0xfffffffd
	.align		4
        /*0018*/ 	.word	0x00000000
	.align		4
        /*001c*/ 	.word	0xfffffffc


//--------------------- .text._Z17divergenceExamplePi --------------------------
	.section	.text._Z17divergenceExamplePi,"ax",@progbits
	.align	128
        .global         _Z17divergenceExamplePi
        .type           _Z17divergenceExamplePi,@function
        .size           _Z17divergenceExamplePi,(.L_x_1 - _Z17divergenceExamplePi)
        .other          _Z17divergenceExamplePi,@"STO_CUDA_ENTRY STV_DEFAULT"
_Z17divergenceExamplePi:
.text._Z17divergenceExamplePi:
[----:B------:R-:W-:Y:S01]  /*0000*/  LDC R1, c[0x0][0x37c] ;  /* 0x0000df00ff017b82 */ /* 0x000fe20000000800 */
[----:B------:R-:W0:Y:S07]  /*0010*/  S2R R7, SR_TID.X ;  /* 0x0000000000077919 */ /* 0x000e2e0000002100 */
[----:B------:R-:W1:Y:S01]  /*0020*/  LDC.64 R2, c[0x0][0x380] ;  /* 0x0000e000ff027b82 */ /* 0x000e620000000a00 */
[----:B------:R-:W2:Y:S01]  /*0030*/  LDCU.64 UR4, c[0x0][0x358] ;  /* 0x00006b00ff0477ac */ /* 0x000ea20008000a00 */
[C---:B0-----:R-:W-:Y:S01]  /*0040*/  LOP3.LUT R0, R7.reuse, 0x1, RZ, 0xc0, !PT ;  /* 0x0000000107007812 */ /* 0x041fe200078ec0ff */
[----:B------:R-:W-:-:S02]  /*0050*/  IMAD R5, R7, 0x3, RZ ;  /* 0x0000000307057824 */ /* 0x000fc400078e02ff */
[----:B-1----:R-:W-:Y:S01]  /*0060*/  IMAD.WIDE.U32 R2, R7, 0x4, R2 ;  /* 0x0000000407027825 */ /* 0x002fe200078e0002 */
[----:B------:R-:W-:-:S13]  /*0070*/  ISETP.NE.U32.AND P0, PT, R0, 0x1, PT ;  /* 0x000000010000780c */ /* 0x000fda0003f05070 */
[----:B------:R-:W-:-:S05]  /*0080*/  @P0 SHF.L.U32 R5, R7, 0x1, RZ ;  /* 0x0000000107050819 */ /* 0x000fca00000006ff */
[----:B--2---:R-:W-:Y:S01]  /*0090*/  STG.E desc[UR4][R2.64], R5 ;  /* 0x0000000502007986 */ /* 0x004fe2000c101904 */
[----:B------:R-:W-:Y:S05]  /*00a0*/  EXIT ;  /* 0x000000000000794d */ /* 0x000fea0003800000 */
.L_x_0:
[----:B------:R-:W-:-:S00]  /*00b0*/  BRA `(.L_x_0) ;  /* 0xfffffffc00fc7947 */ /* 0x000fc0000383ffff */
[----:B------:R-:W-:-:S00]  /*00c0*/  NOP ;  /* 0x0000000000007918 */ /* 0x000fc00000000000 */
        /* <DEDUP_REMOVED lines=11> */
.L_x_1:


//--------------------- .nv.shared.reserved.0     --------------------------
	.section	.nv.shared.reserved.0,"aw",@nobits
	.weak		__nv_reservedSMEM_offset_0_alias
	.size		__nv_reservedSMEM_offset_0_alias, 0, 64
	.other		__nv_reservedSMEM_offset_0_alias,@"STO_CUDA_RESERVED_SHARED STV_DEFAULT"
__nv_reservedSMEM_offset_0_alias:
	.zero		0
	.zero		64


//--------------------- .nv.constant0._Z17divergenceExamplePi --------------------------
	.section	.nv.constant0._Z17divergenceExamplePi,"a",@progbits
	.sectionflags	@""
	.align	4
.nv.constant0._Z17divergenceExamplePi:
	.zero		904


//--------------------- SYMBOLS --------------------------

	.type		.nv.reservedSmem.offset0,@object
	.size		.nv.reservedSmem.offset0,0x4
